	.headerflags	@"EF_CUDA_TEXMODE_UNIFIED EF_CUDA_64BIT_ADDRESS EF_CUDA_ACCELERATORS EF_CUDA_SM90 EF_CUDA_VIRTUAL_SM(EF_CUDA_SM90)"
	.elftype	@"ET_EXEC"


//--------------------- .nv.info                  --------------------------
	.section	.nv.info,"",@"SHT_CUDA_INFO"
	.align	4


	//----- nvinfo : EIATTR_REGCOUNT
	.align		4
        /*0000*/ 	.byte	0x04, 0x2f
        /*0002*/ 	.short	(.L_2 - .L_1)
	.align		4
.L_1:
        /*0004*/ 	.word	index@(triton_poi_fused_native_group_norm_relu_9)
        /*0008*/ 	.word	0x00000024


	//----- nvinfo : EIATTR_MIN_STACK_SIZE
	.align		4
.L_2:
        /*000c*/ 	.byte	0x04, 0x12
        /*000e*/ 	.short	(.L_4 - .L_3)
	.align		4
.L_3:
        /*0010*/ 	.word	index@(triton_poi_fused_native_group_norm_relu_9)
        /*0014*/ 	.word	0x00000000


	//----- nvinfo : EIATTR_FRAME_SIZE
	.align		4
.L_4:
        /*0018*/ 	.byte	0x04, 0x11
        /*001a*/ 	.short	(.L_6 - .L_5)
	.align		4
.L_5:
        /*001c*/ 	.word	index@(triton_poi_fused_native_group_norm_relu_9)
        /*0020*/ 	.word	0x00000000


	//----- nvinfo : EIATTR_MIN_STACK_SIZE
	.align		4
.L_6:
        /*0024*/ 	.byte	0x04, 0x12
        /*0026*/ 	.short	(.L_8 - .L_7)
	.align		4
.L_7:
        /*0028*/ 	.word	index@(triton_poi_fused_native_group_norm_relu_9)
        /*002c*/ 	.word	0x00000000
.L_8:


//--------------------- .nv.info.triton_poi_fused_native_group_norm_relu_9 --------------------------
	.section	.nv.info.triton_poi_fused_native_group_norm_relu_9,"",@"SHT_CUDA_INFO"
	.sectionflags	@""
	.align	4


	//----- nvinfo : EIATTR_CUDA_API_VERSION
	.align		4
        /*0000*/ 	.byte	0x04, 0x37
        /*0002*/ 	.short	(.L_10 - .L_9)
.L_9:
        /*0004*/ 	.word	0x0000007c


	//----- nvinfo : EIATTR_KPARAM_INFO
	.align		4
.L_10:
        /*0008*/ 	.byte	0x04, 0x17
        /*000a*/ 	.short	(.L_12 - .L_11)
.L_11:
        /*000c*/ 	.word	0x00000000
        /*0010*/ 	.short	0x0006
        /*0012*/ 	.short	0x0030
        /*0014*/ 	.byte	0x00, 0xf0, 0x11, 0x00


	//----- nvinfo : EIATTR_KPARAM_INFO
	.align		4
.L_12:
        /*0018*/ 	.byte	0x04, 0x17
        /*001a*/ 	.short	(.L_14 - .L_13)
.L_13:
        /*001c*/ 	.word	0x00000000
        /*0020*/ 	.short	0x0005
        /*0022*/ 	.short	0x0028
        /*0024*/ 	.byte	0x00, 0xf4, 0x21, 0x00


	//----- nvinfo : EIATTR_KPARAM_INFO
	.align		4
.L_14:
        /*0028*/ 	.byte	0x04, 0x17
        /*002a*/ 	.short	(.L_16 - .L_15)
.L_15:
        /*002c*/ 	.word	0x00000000
        /*0030*/ 	.short	0x0004
        /*0032*/ 	.short	0x0020
        /*0034*/ 	.byte	0x00, 0xf4, 0x21, 0x00


	//----- nvinfo : EIATTR_KPARAM_INFO
	.align		4
.L_16:
        /*0038*/ 	.byte	0x04, 0x17
        /*003a*/ 	.short	(.L_18 - .L_17)
.L_17:
        /*003c*/ 	.word	0x00000000
        /*0040*/ 	.short	0x0003
        /*0042*/ 	.short	0x0018
        /*0044*/ 	.byte	0x00, 0xf4, 0x21, 0x00


	//----- nvinfo : EIATTR_KPARAM_INFO
	.align		4
.L_18:
        /*0048*/ 	.byte	0x04, 0x17
        /*004a*/ 	.short	(.L_20 - .L_19)
.L_19:
        /*004c*/ 	.word	0x00000000
        /*0050*/ 	.short	0x0002
        /*0052*/ 	.short	0x0010
        /*0054*/ 	.byte	0x00, 0xf4, 0x21, 0x00


	//----- nvinfo : EIATTR_KPARAM_INFO
	.align		4
.L_20:
        /*0058*/ 	.byte	0x04, 0x17
        /*005a*/ 	.short	(.L_22 - .L_21)
.L_21:
        /*005c*/ 	.word	0x00000000
        /*0060*/ 	.short	0x0001
        /*0062*/ 	.short	0x0008
        /*0064*/ 	.byte	0x00, 0xf4, 0x21, 0x00


	//----- nvinfo : EIATTR_KPARAM_INFO
	.align		4
.L_22:
        /*0068*/ 	.byte	0x04, 0x17
        /*006a*/ 	.short	(.L_24 - .L_23)
.L_23:
        /*006c*/ 	.word	0x00000000
        /*0070*/ 	.short	0x0000
        /*0072*/ 	.short	0x0000
        /*0074*/ 	.byte	0x00, 0xf4, 0x21, 0x00


	//----- nvinfo : EIATTR_SPARSE_MMA_MASK
	.align		4
.L_24:
        /*0078*/ 	.byte	0x03, 0x50
        /*007a*/ 	.short	0x0000


	//----- nvinfo : EIATTR_MAXREG_COUNT
	.align		4
        /*007c*/ 	.byte	0x03, 0x1b
        /*007e*/ 	.short	0x00ff


	//----- nvinfo : EIATTR_EXIT_INSTR_OFFSETS
	.align		4
        /*0080*/ 	.byte	0x04, 0x1c
        /*0082*/ 	.short	(.L_26 - .L_25)


	//   ....[0]....
.L_25:
        /*0084*/ 	.word	0x00000ad0


	//----- nvinfo : EIATTR_REQNTID
	.align		4
.L_26:
        /*0088*/ 	.byte	0x04, 0x10
        /*008a*/ 	.short	(.L_28 - .L_27)
.L_27:
        /*008c*/ 	.word	0x00000080
        /*0090*/ 	.word	0x00000001
        /*0094*/ 	.word	0x00000001


	//----- nvinfo : EIATTR_CBANK_PARAM_SIZE
	.align		4
.L_28:
        /*0098*/ 	.byte	0x03, 0x19
        /*009a*/ 	.short	0x0034


	//----- nvinfo : EIATTR_PARAM_CBANK
	.align		4
        /*009c*/ 	.byte	0x04, 0x0a
        /*009e*/ 	.short	(.L_30 - .L_29)
	.align		4
.L_29:
        /*00a0*/ 	.word	index@(.nv.constant0.triton_poi_fused_native_group_norm_relu_9)
        /*00a4*/ 	.short	0x0210
        /*00a6*/ 	.short	0x0034


	//----- nvinfo : EIATTR_SW_WAR
	.align		4
.L_30:
        /*00a8*/ 	.byte	0x04, 0x36
        /*00aa*/ 	.short	(.L_32 - .L_31)
.L_31:
        /*00ac*/ 	.word	0x00000008
.L_32:


//--------------------- .nv.callgraph             --------------------------
	.section	.nv.callgraph,"",@"SHT_CUDA_CALLGRAPH"
	.align	4
	.sectionentsize	8
	.align		4
        /*0000*/ 	.word	0x00000000
	.align		4
        /*0004*/ 	.word	0xffffffff
	.align		4
        /*0008*/ 	.word	0x00000000
	.align		4
        /*000c*/ 	.word	0xfffffffe
	.align		4
        /*0010*/ 	.word	0x00000000
	.align		4
        /*0014*/ 	.word	0xfffffffd
	.align		4
        /*0018*/ 	.word	0x00000000
	.align		4
        /*001c*/ 	.word	0xfffffffc


//--------------------- .nv.constant4             --------------------------
	.section	.nv.constant4,"a",@progbits
	.align	8
	.align		8
.nv.constant4:
        /*0000*/ 	.dword	_$_str


//--------------------- .text.triton_poi_fused_native_group_norm_relu_9 --------------------------
	.section	.text.triton_poi_fused_native_group_norm_relu_9,"ax",@progbits
	.align	128
        .global         triton_poi_fused_native_group_norm_relu_9
        .type           triton_poi_fused_native_group_norm_relu_9,@function
        .size           triton_poi_fused_native_group_norm_relu_9,(.L_x_1 - triton_poi_fused_native_group_norm_relu_9)
        .other          triton_poi_fused_native_group_norm_relu_9,@"STO_CUDA_ENTRY STV_DEFAULT"
triton_poi_fused_native_group_norm_relu_9:
.text.triton_poi_fused_native_group_norm_relu_9:
[----:B------:R-:W-:Y:S01]  /*0000*/  LDC R1, c[0x0][0x28] ;  /* 0x00000a00ff017b82 */ /* 0x000fe20000000800 */
[----:B------:R-:W1:Y:S01]  /*0010*/  S2R R0, SR_TID.X ;  /* 0x0000000000007919 */ /* 0x000e620000002100 */
[----:B------:R-:W-:Y:S01]  /*0020*/  ULDC.64 UR4, c[0x0][0x208] ;  /* 0x0000820000047ab9 */ /* 0x000fe20000000a00 */
[----:B------:R-:W2:Y:S01]  /*0030*/  S2R R3, SR_CTAID.X ;  /* 0x0000000000037919 */ /* 0x000ea20000002500 */
[----:B-1----:R-:W-:Y:S01]  /*0040*/  IMAD.SHL.U32 R0, R0, 0x4, RZ ;  /* 0x0000000400007824 */ /* 0x002fe200078e00ff */
[----:B--2---:R-:W-:-:S04]  /*0050*/  SHF.R.S32.HI R25, RZ, 0x15, R3 ;  /* 0x00000015ff197819 */ /* 0x004fc80000011403 */
[----:B------:R-:W-:Y:S02]  /*0060*/  LOP3.LUT R0, R0, 0x1fc, RZ, 0xc0, !PT ;  /* 0x000001fc00007812 */ /* 0x000fe400078ec0ff */
[----:B------:R-:W-:-:S03]  /*0070*/  SGXT R25, R25, 0x1 ;  /* 0x000000011919781a */ /* 0x000fc60000000200 */
[----:B------:R-:W-:-:S04]  /*0080*/  IMAD R0, R3, 0x400, R0 ;  /* 0x0000040003007824 */ /* 0x000fc800078e0200 */
[----:B------:R-:W-:Y:S01]  /*0090*/  VIADD R4, R0, 0x2 ;  /* 0x0000000200047836 */ /* 0x000fe20000000000 */
[----:B------:R-:W-:Y:S02]  /*00a0*/  IADD3 R2, R0, 0x1, RZ ;  /* 0x0000000100027810 */ /* 0x000fe40007ffe0ff */
[C---:B------:R-:W-:Y:S02]  /*00b0*/  LEA.HI R3, R25.reuse, R0, RZ, 0x6 ;  /* 0x0000000019037211 */ /* 0x040fe400078f30ff */
[C---:B------:R-:W-:Y:S02]  /*00c0*/  LEA.HI R6, R25.reuse, R4, RZ, 0x6 ;  /* 0x0000000419067211 */ /* 0x040fe400078f30ff */
[----:B------:R-:W-:Y:S02]  /*00d0*/  LEA.HI R5, R25, R2, RZ, 0x6 ;  /* 0x0000000219057211 */ /* 0x000fe400078f30ff */
[----:B------:R-:W-:Y:S02]  /*00e0*/  LOP3.LUT R3, R3, 0xffffffc0, RZ, 0xc0, !PT ;  /* 0xffffffc003037812 */ /* 0x000fe400078ec0ff */
[----:B------:R-:W-:-:S02]  /*00f0*/  LOP3.LUT R7, R6, 0xffc0, RZ, 0xc0, !PT ;  /* 0x0000ffc006077812 */ /* 0x000fc400078ec0ff */
[----:B------:R-:W-:Y:S01]  /*0100*/  LOP3.LUT R5, R5, 0xffc0, RZ, 0xc0, !PT ;  /* 0x0000ffc005057812 */ /* 0x000fe200078ec0ff */
[----:B------:R-:W-:Y:S01]  /*0110*/  IMAD.IADD R12, R0, 0x1, -R3 ;  /* 0x00000001000c7824 */ /* 0x000fe200078e0a03 */
[----:B------:R-:W-:Y:S01]  /*0120*/  LEA.HI R18, R25, R0, RZ, 0x10 ;  /* 0x0000000019127211 */ /* 0x000fe200078f80ff */
[----:B------:R-:W-:Y:S01]  /*0130*/  IMAD.IADD R7, R4, 0x1, -R7 ;  /* 0x0000000104077824 */ /* 0x000fe200078e0a07 */
[----:B------:R-:W-:Y:S02]  /*0140*/  IADD3 R5, R2, -R5, RZ ;  /* 0x8000000502057210 */ /* 0x000fe40007ffe0ff */
[----:B------:R-:W-:Y:S02]  /*0150*/  PRMT R2, R12, 0x8880, RZ ;  /* 0x000088800c027816 */ /* 0x000fe400000000ff */
[----:B------:R-:W-:Y:S02]  /*0160*/  PRMT R3, R5, 0x8880, RZ ;  /* 0x0000888005037816 */ /* 0x000fe400000000ff */
[----:B------:R-:W-:-:S02]  /*0170*/  PRMT R6, R7, 0x8880, RZ ;  /* 0x0000888007067816 */ /* 0x000fc400000000ff */
[----:B------:R-:W-:Y:S02]  /*0180*/  PRMT R2, R2, 0x7710, RZ ;  /* 0x0000771002027816 */ /* 0x000fe400000000ff */
[----:B------:R-:W-:Y:S02]  /*0190*/  PRMT R3, R3, 0x7710, RZ ;  /* 0x0000771003037816 */ /* 0x000fe400000000ff */
[----:B------:R-:W-:Y:S02]  /*01a0*/  PRMT R6, R6, 0x7710, RZ ;  /* 0x0000771006067816 */ /* 0x000fe400000000ff */
[----:B------:R-:W-:Y:S02]  /*01b0*/  SHF.R.U32.HI R2, RZ, 0xa, R2 ;  /* 0x0000000aff027819 */ /* 0x000fe40000011602 */
[----:B------:R-:W-:Y:S02]  /*01c0*/  SHF.R.U32.HI R4, RZ, 0xa, R3 ;  /* 0x0000000aff047819 */ /* 0x000fe40000011603 */
[----:B------:R-:W-:-:S02]  /*01d0*/  SHF.R.U32.HI R6, RZ, 0xa, R6 ;  /* 0x0000000aff067819 */ /* 0x000fc40000011606 */
[----:B------:R-:W-:Y:S02]  /*01e0*/  LOP3.LUT R3, R2, 0x1f, RZ, 0xc0, !PT ;  /* 0x0000001f02037812 */ /* 0x000fe400078ec0ff */
[----:B------:R-:W-:Y:S02]  /*01f0*/  LOP3.LUT R2, R4, 0x1f, RZ, 0xc0, !PT ;  /* 0x0000001f04027812 */ /* 0x000fe400078ec0ff */
[----:B------:R-:W-:Y:S01]  /*0200*/  LOP3.LUT R6, R6, 0x1f, RZ, 0xc0, !PT ;  /* 0x0000001f06067812 */ /* 0x000fe200078ec0ff */
[----:B------:R-:W-:Y:S01]  /*0210*/  IMAD.IADD R4, R12, 0x1, R3 ;  /* 0x000000010c047824 */ /* 0x000fe200078e0203 */
[----:B------:R-:W-:Y:S02]  /*0220*/  IADD3 R5, R5, R2, RZ ;  /* 0x0000000205057210 */ /* 0x000fe40007ffe0ff */
[----:B------:R-:W1:Y:S01]  /*0230*/  LDC.64 R2, c[0x0][0x218] ;  /* 0x00008600ff027b82 */ /* 0x000e620000000a00 */
[----:B------:R-:W-:Y:S01]  /*0240*/  IMAD.IADD R8, R7, 0x1, R6 ;  /* 0x0000000107087824 */ /* 0x000fe200078e0206 */
[----:B------:R-:W-:-:S02]  /*0250*/  PRMT R4, R4, 0x8880, RZ ;  /* 0x0000888004047816 */ /* 0x000fc400000000ff */
[----:B------:R-:W-:Y:S02]  /*0260*/  PRMT R5, R5, 0x8880, RZ ;  /* 0x0000888005057816 */ /* 0x000fe400000000ff */
[----:B------:R-:W-:Y:S02]  /*0270*/  SHF.R.S32.HI R4, RZ, 0x5, R4 ;  /* 0x00000005ff047819 */ /* 0x000fe40000011404 */
[----:B------:R-:W2:Y:S01]  /*0280*/  LDC.64 R6, c[0x0][0x210] ;  /* 0x00008400ff067b82 */ /* 0x000ea20000000a00 */
[----:B------:R-:W-:Y:S02]  /*0290*/  SHF.R.S32.HI R5, RZ, 0x5, R5 ;  /* 0x00000005ff057819 */ /* 0x000fe40000011405 */
[----:B------:R-:W-:Y:S02]  /*02a0*/  PRMT R29, R4, 0x9910, RZ ;  /* 0x00009910041d7816 */ /* 0x000fe400000000ff */
[----:B------:R-:W-:Y:S02]  /*02b0*/  SHF.R.S32.HI R14, RZ, 0x10, R18 ;  /* 0x00000010ff0e7819 */ /* 0x000fe40000011412 */
[----:B------:R-:W-:-:S02]  /*02c0*/  PRMT R24, R5, 0x9910, RZ ;  /* 0x0000991005187816 */ /* 0x000fc400000000ff */
[----:B------:R-:W-:Y:S02]  /*02d0*/  LEA R19, R14, R29, 0x1 ;  /* 0x0000001d0e137211 */ /* 0x000fe400078e08ff */
[----:B------:R-:W-:Y:S01]  /*02e0*/  PRMT R8, R8, 0x8880, RZ ;  /* 0x0000888008087816 */ /* 0x000fe200000000ff */
[----:B------:R-:W-:-:S03]  /*02f0*/  IMAD R27, R14, 0x2, R24 ;  /* 0x000000020e1b7824 */ /* 0x000fc600078e0218 */
[----:B------:R-:W-:Y:S01]  /*0300*/  SHF.R.S32.HI R8, RZ, 0x5, R8 ;  /* 0x00000005ff087819 */ /* 0x000fe20000011408 */
[----:B-1----:R-:W-:-:S03]  /*0310*/  IMAD.WIDE R20, R19, 0x4, R2 ;  /* 0x0000000413147825 */ /* 0x002fc600078e0202 */
[----:B------:R-:W-:Y:S01]  /*0320*/  PRMT R13, R8, 0x9910, RZ ;  /* 0x00009910080d7816 */ /* 0x000fe200000000ff */
[----:B------:R-:W-:Y:S02]  /*0330*/  IMAD.WIDE R22, R27, 0x4, R2 ;  /* 0x000000041b167825 */ /* 0x000fe400078e0202 */
[----:B------:R-:W3:Y:S01]  /*0340*/  LDG.E.EL R21, desc[UR4][R20.64] ;  /* 0x0000000414157981 */ /* 0x000ee2000c2e1900 */
[----:B------:R-:W-:Y:S01]  /*0350*/  LEA R15, R14, R13, 0x1 ;  /* 0x0000000d0e0f7211 */ /* 0x000fe200078e08ff */
[C---:B--2---:R-:W-:Y:S02]  /*0360*/  IMAD.WIDE R6, R0.reuse, 0x4, R6 ;  /* 0x0000000400067825 */ /* 0x044fe400078e0206 */
[----:B------:R-:W2:Y:S02]  /*0370*/  LDG.E.EL R16, desc[UR4][R22.64] ;  /* 0x0000000416107981 */ /* 0x000ea4000c2e1900 */
[----:B------:R-:W-:Y:S02]  /*0380*/  VIADD R26, R0, 0x3 ;  /* 0x00000003001a7836 */ /* 0x000fe40000000000 */
[----:B------:R-:W3:Y:S01]  /*0390*/  LDG.E.128 R8, desc[UR4][R6.64] ;  /* 0x0000000406087981 */ /* 0x000ee2000c1e1d00 */
[----:B------:R-:W-:-:S02]  /*03a0*/  IMAD.WIDE R4, R15, 0x4, R2 ;  /* 0x000000040f047825 */ /* 0x000fc400078e0202 */
[----:B------:R-:W-:-:S03]  /*03b0*/  LEA.HI R25, R25, R26, RZ, 0x6 ;  /* 0x0000001a19197211 */ /* 0x000fc600078f30ff */
[----:B------:R1:W4:Y:S01]  /*03c0*/  LDG.E.EL R17, desc[UR4][R4.64] ;  /* 0x0000000404117981 */ /* 0x000322000c2e1900 */
[----:B------:R-:W-:-:S04]  /*03d0*/  LOP3.LUT R25, R25, 0xffc0, RZ, 0xc0, !PT ;  /* 0x0000ffc019197812 */ /* 0x000fc800078ec0ff */
[----:B------:R-:W-:-:S04]  /*03e0*/  IADD3 R25, R26, -R25, RZ ;  /* 0x800000191a197210 */ /* 0x000fc80007ffe0ff */
[----:B------:R-:W-:-:S04]  /*03f0*/  PRMT R26, R25, 0x8880, RZ ;  /* 0x00008880191a7816 */ /* 0x000fc800000000ff */
[----:B------:R-:W-:-:S04]  /*0400*/  PRMT R26, R26, 0x7710, RZ ;  /* 0x000077101a1a7816 */ /* 0x000fc800000000ff */
[----:B------:R-:W-:-:S04]  /*0410*/  SHF.R.U32.HI R26, RZ, 0xa, R26 ;  /* 0x0000000aff1a7819 */ /* 0x000fc8000001161a */
[----:B------:R-:W-:Y:S02]  /*0420*/  LOP3.LUT R26, R26, 0x1f, RZ, 0xc0, !PT ;  /* 0x0000001f1a1a7812 */ /* 0x000fe400078ec0ff */
[----:B-1----:R-:W-:-:S03]  /*0430*/  IADD3 R4, R18, 0x200, RZ ;  /* 0x0000020012047810 */ /* 0x002fc60007ffe0ff */
[----:B------:R-:W-:Y:S01]  /*0440*/  IMAD.IADD R26, R25, 0x1, R26 ;  /* 0x00000001191a7824 */ /* 0x000fe200078e021a */
[----:B------:R-:W-:-:S04]  /*0450*/  SHF.R.S32.HI R4, RZ, 0x10, R4 ;  /* 0x00000010ff047819 */ /* 0x000fc80000011404 */
[----:B------:R-:W-:Y:S01]  /*0460*/  PRMT R5, R26, 0x8880, RZ ;  /* 0x000088801a057816 */ /* 0x000fe200000000ff */
[----:B------:R-:W-:-:S03]  /*0470*/  IMAD R24, R4, 0x2, R24 ;  /* 0x0000000204187824 */ /* 0x000fc600078e0218 */
[----:B------:R-:W-:Y:S01]  /*0480*/  SHF.R.S32.HI R5, RZ, 0x5, R5 ;  /* 0x00000005ff057819 */ /* 0x000fe20000011405 */
[C---:B------:R-:W-:Y:S01]  /*0490*/  IMAD R23, R4.reuse, 0x2, R29 ;  /* 0x0000000204177824 */ /* 0x040fe200078e021d */
[----:B------:R-:W-:Y:S01]  /*04a0*/  LEA R22, R4, R13, 0x1 ;  /* 0x0000000d04167211 */ /* 0x000fe200078e08ff */
[----:B------:R-:W-:Y:S01]  /*04b0*/  IMAD.WIDE R28, R24, 0x4, R2 ;  /* 0x00000004181c7825 */ /* 0x000fe200078e0202 */
[----:B------:R-:W-:-:S04]  /*04c0*/  PRMT R25, R5, 0x9910, RZ ;  /* 0x0000991005197816 */ /* 0x000fc800000000ff */
[----:B------:R-:W-:Y:S02]  /*04d0*/  LEA R5, R14, R25, 0x1 ;  /* 0x000000190e057211 */ /* 0x000fe400078e08ff */
[----:B------:R1:W5:Y:S02]  /*04e0*/  LDG.E.EL R14, desc[UR4][R28.64] ;  /* 0x000000041c0e7981 */ /* 0x000364000c2e1900 */
[----:B-1----:R-:W-:-:S05]  /*04f0*/  IMAD.WIDE R28, R22, 0x4, R2 ;  /* 0x00000004161c7825 */ /* 0x002fca00078e0202 */
[----:B------:R1:W4:Y:S02]  /*0500*/  LDG.E.EL R13, desc[UR4][R28.64] ;  /* 0x000000041c0d7981 */ /* 0x000324000c2e1900 */
[----:B-1----:R-:W1:Y:S01]  /*0510*/  LDC.64 R28, c[0x0][0x220] ;  /* 0x00008800ff1c7b82 */ /* 0x002e620000000a00 */
[----:B------:R-:W-:Y:S02]  /*0520*/  IMAD R25, R4, 0x2, R25 ;  /* 0x0000000204197824 */ /* 0x000fe400078e0219 */
[----:B------:R-:W-:-:S04]  /*0530*/  IMAD.WIDE R32, R23, 0x4, R2 ;  /* 0x0000000417207825 */ /* 0x000fc800078e0202 */
[--C-:B------:R-:W-:Y:S01]  /*0540*/  IMAD.WIDE R30, R5, 0x4, R2.reuse ;  /* 0x00000004051e7825 */ /* 0x100fe200078e0202 */
[----:B------:R-:W5:Y:S03]  /*0550*/  LDG.E.EL R20, desc[UR4][R32.64] ;  /* 0x0000000420147981 */ /* 0x000f66000c2e1900 */
[----:B------:R-:W-:Y:S01]  /*0560*/  IMAD.WIDE R2, R25, 0x4, R2 ;  /* 0x0000000419027825 */ /* 0x000fe200078e0202 */
[----:B------:R-:W5:Y:S05]  /*0570*/  LDG.E.EL R18, desc[UR4][R30.64] ;  /* 0x000000041e127981 */ /* 0x000f6a000c2e1900 */
[----:B------:R3:W5:Y:S01]  /*0580*/  LDG.E.EL R2, desc[UR4][R2.64] ;  /* 0x0000000402027981 */ /* 0x000762000c2e1900 */
[----:B-1----:R-:W-:-:S04]  /*0590*/  IMAD.WIDE R26, R27, 0x4, R28 ;  /* 0x000000041b1a7825 */ /* 0x002fc800078e021c */
[----:B------:R-:W-:-:S04]  /*05a0*/  IMAD.WIDE R4, R5, 0x4, R28 ;  /* 0x0000000405047825 */ /* 0x000fc800078e021c */
[----:B---3--:R-:W-:Y:S01]  /*05b0*/  FADD R3, R8, -R21 ;  /* 0x8000001508037221 */ /* 0x008fe20000000000 */
[----:B--2---:R-:W-:Y:S01]  /*05c0*/  FADD R16, R9, -R16 ;  /* 0x8000001009107221 */ /* 0x004fe20000000000 */
[--C-:B------:R-:W-:Y:S01]  /*05d0*/  IMAD.WIDE R8, R19, 0x4, R28.reuse ;  /* 0x0000000413087825 */ /* 0x100fe200078e021c */
[----:B------:R-:W2:Y:S04]  /*05e0*/  LDG.E.EL R21, desc[UR4][R26.64] ;  /* 0x000000041a157981 */ /* 0x000ea8000c2e1900 */
[----:B------:R1:W3:Y:S02]  /*05f0*/  LDG.E.EL R19, desc[UR4][R8.64] ;  /* 0x0000000408137981 */ /* 0x0002e4000c2e1900 */
[----:B-1----:R-:W-:-:S05]  /*0600*/  IMAD.WIDE R8, R15, 0x4, R28 ;  /* 0x000000040f087825 */ /* 0x002fca00078e021c */
[----:B------:R1:W3:Y:S01]  /*0610*/  LDG.E.EL R15, desc[UR4][R8.64] ;  /* 0x00000004080f7981 */ /* 0x0002e2000c2e1900 */
[----:B------:R-:W-:-:S03]  /*0620*/  IMAD.WIDE R26, R23, 0x4, R28 ;  /* 0x00000004171a7825 */ /* 0x000fc600078e021c */
[----:B------:R-:W3:Y:S04]  /*0630*/  LDG.E.EL R23, desc[UR4][R4.64] ;  /* 0x0000000404177981 */ /* 0x000ee8000c2e1900 */
[----:B------:R-:W3:Y:S01]  /*0640*/  LDG.E.EL R27, desc[UR4][R26.64] ;  /* 0x000000041a1b7981 */ /* 0x000ee2000c2e1900 */
[----:B-1----:R-:W-:-:S03]  /*0650*/  IMAD.WIDE R8, R24, 0x4, R28 ;  /* 0x0000000418087825 */ /* 0x002fc600078e021c */
[----:B------:R-:W3:Y:S04]  /*0660*/  LDG.E.128 R4, desc[UR4][R6.64+0x800] ;  /* 0x0008000406047981 */ /* 0x000ee8000c1e1d00 */
[----:B------:R1:W3:Y:S02]  /*0670*/  LDG.E.EL R24, desc[UR4][R8.64] ;  /* 0x0000000408187981 */ /* 0x0002e4000c2e1900 */
[----:B-1----:R-:W-:-:S04]  /*0680*/  IMAD.WIDE R8, R22, 0x4, R28 ;  /* 0x0000000416087825 */ /* 0x002fc800078e021c */
[----:B------:R-:W-:Y:S02]  /*0690*/  IMAD.WIDE R28, R25, 0x4, R28 ;  /* 0x00000004191c7825 */ /* 0x000fe400078e021c */
[----:B------:R1:W3:Y:S04]  /*06a0*/  LDG.E.EL R25, desc[UR4][R8.64] ;  /* 0x0000000408197981 */ /* 0x0002e8000c2e1900 */
[----:B0-----:R0:W3:Y:S01]  /*06b0*/  LDG.E.EL R26, desc[UR4][R28.64] ;  /* 0x000000041c1a7981 */ /* 0x0010e2000c2e1900 */
[----:B-1----:R-:W1:Y:S08]  /*06c0*/  LDC.64 R8, c[0x0][0x228] ;  /* 0x00008a00ff087b82 */ /* 0x002e700000000a00 */
[----:B0-----:R-:W0:Y:S01]  /*06d0*/  LDC.64 R28, c[0x0][0x230] ;  /* 0x00008c00ff1c7b82 */ /* 0x001e220000000a00 */
[----:B----4-:R-:W-:Y:S01]  /*06e0*/  FADD R17, R10, -R17 ;  /* 0x800000110a117221 */ /* 0x010fe20000000000 */
[----:B------:R-:W-:Y:S01]  /*06f0*/  HFMA2.MMA R10, -RZ, RZ, 0.5, 0 ;  /* 0x38000000ff0a7435 */ /* 0x000fe200000001ff */
[----:B-1----:R-:W-:-:S04]  /*0700*/  IMAD.WIDE R8, R12, 0x4, R8 ;  /* 0x000000040c087825 */ /* 0x002fc800078e0208 */
[----:B-----5:R-:W-:-:S05]  /*0710*/  FADD R18, R11, -R18 ;  /* 0x800000120b127221 */ /* 0x020fca0000000000 */
[-C--:B--2---:R-:W-:Y:S01]  /*0720*/  FFMA R21, R21, R10.reuse, 9.9999997473787516356e-06 ;  /* 0x3727c5ac15157423 */ /* 0x084fe2000000000a */
[-C--:B---3--:R-:W-:Y:S01]  /*0730*/  FFMA R19, R19, R10.reuse, 9.9999997473787516356e-06 ;  /* 0x3727c5ac13137423 */ /* 0x088fe2000000000a */
[-C--:B------:R-:W-:Y:S01]  /*0740*/  FFMA R22, R15, R10.reuse, 9.9999997473787516356e-06 ;  /* 0x3727c5ac0f167423 */ /* 0x080fe2000000000a */
[----:B------:R-:W-:Y:S01]  /*0750*/  FFMA R23, R23, R10, 9.9999997473787516356e-06 ;  /* 0x3727c5ac17177423 */ /* 0x000fe2000000000a */
[----:B------:R-:W-:Y:S01]  /*0760*/  FADD R6, R6, -R13 ;  /* 0x8000000d06067221 */ /* 0x000fe20000000000 */
[----:B0-----:R-:W-:-:S04]  /*0770*/  IMAD.WIDE R12, R12, 0x4, R28 ;  /* 0x000000040c0c7825 */ /* 0x001fc800078e021c */
[----:B------:R-:W-:Y:S01]  /*0780*/  FADD R4, R4, -R20 ;  /* 0x8000001404047221 */ /* 0x000fe20000000000 */
[----:B------:R-:W-:Y:S01]  /*0790*/  FADD R5, R5, -R14 ;  /* 0x8000000e05057221 */ /* 0x000fe20000000000 */
[-C--:B------:R-:W-:Y:S01]  /*07a0*/  FFMA R20, R27, R10.reuse, 9.9999997473787516356e-06 ;  /* 0x3727c5ac1b147423 */ /* 0x080fe2000000000a */
[-C--:B------:R-:W-:Y:S01]  /*07b0*/  FFMA R24, R24, R10.reuse, 9.9999997473787516356e-06 ;  /* 0x3727c5ac18187423 */ /* 0x080fe2000000000a */
[----:B------:R-:W2:Y:S01]  /*07c0*/  LDG.E.EL.128 R12, desc[UR4][R12.64] ;  /* 0x000000040c0c7981 */ /* 0x000ea2000c2e1d00 */
[-C--:B------:R-:W-:Y:S01]  /*07d0*/  FFMA R25, R25, R10.reuse, 9.9999997473787516356e-06 ;  /* 0x3727c5ac19197423 */ /* 0x080fe2000000000a */
[----:B------:R-:W-:Y:S02]  /*07e0*/  FFMA R26, R26, R10, 9.9999997473787516356e-06 ;  /* 0x3727c5ac1a1a7423 */ /* 0x000fe4000000000a */
[----:B------:R-:W2:Y:S01]  /*07f0*/  LDG.E.EL.128 R8, desc[UR4][R8.64] ;  /* 0x0000000408087981 */ /* 0x000ea2000c2e1d00 */
[----:B------:R-:W0:Y:S01]  /*0800*/  MUFU.RSQ R28, R19 ;  /* 0x00000013001c7308 */ /* 0x000e220000001400 */
[----:B------:R-:W-:-:S07]  /*0810*/  FADD R7, R7, -R2 ;  /* 0x8000000207077221 */ /* 0x000fce0000000000 */
[----:B------:R-:W-:Y:S08]  /*0820*/  MUFU.RSQ R27, R20 ;  /* 0x00000014001b7308 */ /* 0x000ff00000001400 */
[----:B------:R-:W1:Y:S01]  /*0830*/  MUFU.RSQ R21, R21 ;  /* 0x0000001500157308 */ /* 0x000e620000001400 */
[----:B0-----:R-:W-:Y:S02]  /*0840*/  FMUL R29, R28, R3 ;  /* 0x000000031c1d7220 */ /* 0x001fe40000400000 */
[----:B------:R-:W0:Y:S05]  /*0850*/  LDC.64 R2, c[0x0][0x238] ;  /* 0x00008e00ff027b82 */ /* 0x000e2a0000000a00 */
[----:B------:R-:W3:Y:S08]  /*0860*/  MUFU.RSQ R22, R22 ;  /* 0x0000001600167308 */ /* 0x000ef00000001400 */
[----:B------:R-:W4:Y:S08]  /*0870*/  MUFU.RSQ R23, R23 ;  /* 0x0000001700177308 */ /* 0x000f300000001400 */
[----:B------:R-:W5:Y:S08]  /*0880*/  MUFU.RSQ R24, R24 ;  /* 0x0000001800187308 */ /* 0x000f700000001400 */
[----:B------:R-:W5:Y:S08]  /*0890*/  MUFU.RSQ R25, R25 ;  /* 0x0000001900197308 */ /* 0x000f700000001400 */
[----:B------:R-:W0:Y:S01]  /*08a0*/  MUFU.RSQ R26, R26 ;  /* 0x0000001a001a7308 */ /* 0x000e220000001400 */
[----:B-1----:R-:W-:Y:S01]  /*08b0*/  FMUL R16, R21, R16 ;  /* 0x0000001015107220 */ /* 0x002fe20000400000 */
[----:B---3--:R-:W-:Y:S01]  /*08c0*/  FMUL R17, R22, R17 ;  /* 0x0000001116117220 */ /* 0x008fe20000400000 */
[----:B----4-:R-:W-:Y:S01]  /*08d0*/  FMUL R18, R23, R18 ;  /* 0x0000001217127220 */ /* 0x010fe20000400000 */
[----:B------:R-:W-:Y:S01]  /*08e0*/  FMUL R27, R27, R4 ;  /* 0x000000041b1b7220 */ /* 0x000fe20000400000 */
[----:B-----5:R-:W-:Y:S01]  /*08f0*/  FMUL R20, R24, R5 ;  /* 0x0000000518147220 */ /* 0x020fe20000400000 */
[----:B------:R-:W-:Y:S01]  /*0900*/  FMUL R5, R25, R6 ;  /* 0x0000000619057220 */ /* 0x000fe20000400000 */
[----:B0-----:R-:W-:Y:S01]  /*0910*/  FMUL R4, R26, R7 ;  /* 0x000000071a047220 */ /* 0x001fe20000400000 */
[----:B------:R-:W-:-:S04]  /*0920*/  IMAD.WIDE R2, R0, 0x4, R2 ;  /* 0x0000000400027825 */ /* 0x000fc800078e0202 */
[----:B--2---:R-:W-:Y:S01]  /*0930*/  FFMA R29, R8, R29, R12 ;  /* 0x0000001d081d7223 */ /* 0x004fe2000000000c */
[----:B------:R-:W-:Y:S01]  /*0940*/  FFMA R16, R9, R16, R13 ;  /* 0x0000001009107223 */ /* 0x000fe2000000000d */
[----:B------:R-:W-:Y:S01]  /*0950*/  FFMA R17, R10, R17, R14 ;  /* 0x000000110a117223 */ /* 0x000fe2000000000e */
[----:B------:R-:W-:Y:S01]  /*0960*/  FFMA R18, R11, R18, R15 ;  /* 0x000000120b127223 */ /* 0x000fe2000000000f */
[----:B------:R-:W-:Y:S01]  /*0970*/  FFMA R8, R8, R27, R12 ;  /* 0x0000001b08087223 */ /* 0x000fe2000000000c */
[----:B------:R-:W-:Y:S01]  /*0980*/  FFMA R9, R9, R20, R13 ;  /* 0x0000001409097223 */ /* 0x000fe2000000000d */
[----:B------:R-:W-:Y:S01]  /*0990*/  FFMA R10, R10, R5, R14 ;  /* 0x000000050a0a7223 */ /* 0x000fe2000000000e */
[----:B------:R-:W-:Y:S01]  /*09a0*/  FFMA R11, R11, R4, R15 ;  /* 0x000000040b0b7223 */ /* 0x000fe2000000000f */
[----:B------:R-:W-:Y:S02]  /*09b0*/  FSETP.GEU.AND P6, PT, R29, RZ, PT ;  /* 0x000000ff1d00720b */ /* 0x000fe40003fce000 */
[----:B------:R-:W-:-:S02]  /*09c0*/  FSETP.GEU.AND P0, PT, R8, RZ, PT ;  /* 0x000000ff0800720b */ /* 0x000fc40003f0e000 */
[----:B------:R-:W-:Y:S02]  /*09d0*/  SEL R4, R29, RZ, P6 ;  /* 0x000000ff1d047207 */ /* 0x000fe40003000000 */
[----:B------:R-:W-:Y:S02]  /*09e0*/  FSETP.GEU.AND P1, PT, R18, RZ, PT ;  /* 0x000000ff1200720b */ /* 0x000fe40003f2e000 */
[----:B------:R-:W-:Y:S02]  /*09f0*/  FSETP.GEU.AND P2, PT, R17, RZ, PT ;  /* 0x000000ff1100720b */ /* 0x000fe40003f4e000 */
[----:B------:R-:W-:Y:S02]  /*0a00*/  FSETP.GEU.AND P3, PT, R16, RZ, PT ;  /* 0x000000ff1000720b */ /* 0x000fe40003f6e000 */
[----:B------:R-:W-:Y:S02]  /*0a10*/  FSETP.GEU.AND P4, PT, R10, RZ, PT ;  /* 0x000000ff0a00720b */ /* 0x000fe40003f8e000 */
[----:B------:R-:W-:-:S02]  /*0a20*/  FSETP.GEU.AND P5, PT, R9, RZ, PT ;  /* 0x000000ff0900720b */ /* 0x000fc40003fae000 */
[----:B------:R-:W-:Y:S02]  /*0a30*/  FSETP.GEU.AND P6, PT, R11, RZ, PT ;  /* 0x000000ff0b00720b */ /* 0x000fe40003fce000 */
[----:B------:R-:W-:Y:S02]  /*0a40*/  SEL R8, R8, RZ, P0 ;  /* 0x000000ff08087207 */ /* 0x000fe40000000000 */
[----:B------:R-:W-:Y:S02]  /*0a50*/  SEL R7, R18, RZ, P1 ;  /* 0x000000ff12077207 */ /* 0x000fe40000800000 */
[----:B------:R-:W-:Y:S02]  /*0a60*/  SEL R6, R17, RZ, P2 ;  /* 0x000000ff11067207 */ /* 0x000fe40001000000 */
[----:B------:R-:W-:Y:S02]  /*0a70*/  SEL R5, R16, RZ, P3 ;  /* 0x000000ff10057207 */ /* 0x000fe40001800000 */
[----:B------:R-:W-:-:S02]  /*0a80*/  SEL R10, R10, RZ, P4 ;  /* 0x000000ff0a0a7207 */ /* 0x000fc40002000000 */
[----:B------:R-:W-:Y:S02]  /*0a90*/  SEL R9, R9, RZ, P5 ;  /* 0x000000ff09097207 */ /* 0x000fe40002800000 */
[----:B------:R-:W-:Y:S01]  /*0aa0*/  SEL R11, R11, RZ, P6 ;  /* 0x000000ff0b0b7207 */ /* 0x000fe20003000000 */
[----:B------:R-:W-:Y:S04]  /*0ab0*/  STG.E.128 desc[UR4][R2.64], R4 ;  /* 0x0000000402007986 */ /* 0x000fe8000c101d04 */
[----:B------:R-:W-:Y:S01]  /*0ac0*/  STG.E.128 desc[UR4][R2.64+0x800], R8 ;  /* 0x0008000802007986 */ /* 0x000fe2000c101d04 */
[----:B------:R-:W-:Y:S05]  /*0ad0*/  EXIT ;  /* 0x000000000000794d */ /* 0x000fea0003800000 */
.L_x_0:
[----:B------:R-:W-:-:S00]  /*0ae0*/  BRA `(.L_x_0) ;  /* 0xfffffffc00fc7947 */ /* 0x000fc0000383ffff */
[----:B------:R-:W-:-:S00]  /*0af0*/  NOP ;  /* 0x0000000000007918 */ /* 0x000fc00000000000 */
        /* <DEDUP_REMOVED lines=8> */
.L_x_1:


//--------------------- .nv.global.init           --------------------------
	.section	.nv.global.init,"aw",@progbits
.nv.global.init:
	.type		_$_str,@object
	.size		_$_str,(.L_0 - _$_str)
_$_str:
        /*0000*/ 	.byte	0x5f, 0x5f, 0x43, 0x55, 0x44, 0x41, 0x5f, 0x46, 0x54, 0x5a, 0x00
.L_0:


//--------------------- .nv.constant0.triton_poi_fused_native_group_norm_relu_9 --------------------------
	.section	.nv.constant0.triton_poi_fused_native_group_norm_relu_9,"a",@progbits
	.sectionflags	@""
	.align	4
.nv.constant0.triton_poi_fused_native_group_norm_relu_9:
	.zero		580
